//
// Generated by NVIDIA NVVM Compiler
//
// Compiler Build ID: CL-36424714
// Cuda compilation tools, release 13.0, V13.0.88
// Based on NVVM 20.0.0
//

.version 9.0
.target sm_100
.address_size 64

	// .globl	_Z21convolution_1d_kernelPKfS0_Pfiii
.const .align 4 .b8 shKernel[8192];
.extern .shared .align 16 .b8 shInput[];

.visible .entry _Z21convolution_1d_kernelPKfS0_Pfiii(
	.param .u64 .ptr .align 1 _Z21convolution_1d_kernelPKfS0_Pfiii_param_0,
	.param .u64 .ptr .align 1 _Z21convolution_1d_kernelPKfS0_Pfiii_param_1,
	.param .u64 .ptr .align 1 _Z21convolution_1d_kernelPKfS0_Pfiii_param_2,
	.param .u32 _Z21convolution_1d_kernelPKfS0_Pfiii_param_3,
	.param .u32 _Z21convolution_1d_kernelPKfS0_Pfiii_param_4,
	.param .u32 _Z21convolution_1d_kernelPKfS0_Pfiii_param_5
)
{
	.reg .pred 	%p<14>;
	.reg .b32 	%r<54>;
	.reg .b32 	%f<69>;
	.reg .b64 	%rd<23>;

	ld.param.u64 	%rd4, [_Z21convolution_1d_kernelPKfS0_Pfiii_param_0];
	ld.param.u64 	%rd5, [_Z21convolution_1d_kernelPKfS0_Pfiii_param_2];
	ld.param.u32 	%r23, [_Z21convolution_1d_kernelPKfS0_Pfiii_param_3];
	ld.param.u32 	%r24, [_Z21convolution_1d_kernelPKfS0_Pfiii_param_4];
	ld.param.u32 	%r25, [_Z21convolution_1d_kernelPKfS0_Pfiii_param_5];
	mov.u32 	%r26, %ctaid.x;
	mov.u32 	%r1, %ntid.x;
	mul.lo.s32 	%r2, %r26, %r1;
	mov.u32 	%r3, %tid.x;
	add.s32 	%r4, %r2, %r3;
	add.s32 	%r27, %r1, %r24;
	add.s32 	%r5, %r27, -1;
	setp.ge.s32 	%p1, %r3, %r5;
	@%p1 bra 	$L__BB0_5;
	cvta.to.global.u64 	%rd1, %rd4;
	mov.u32 	%r48, %r3;
$L__BB0_2:
	add.s32 	%r7, %r48, %r2;
	setp.ge.s32 	%p2, %r7, %r23;
	@%p2 bra 	$L__BB0_4;
	mul.wide.s32 	%rd6, %r7, 4;
	add.s64 	%rd7, %rd1, %rd6;
	ld.global.f32 	%f13, [%rd7];
	shl.b32 	%r28, %r48, 2;
	mov.u32 	%r29, shInput;
	add.s32 	%r30, %r29, %r28;
	st.shared.f32 	[%r30], %f13;
$L__BB0_4:
	add.s32 	%r48, %r48, %r1;
	setp.lt.s32 	%p3, %r48, %r5;
	@%p3 bra 	$L__BB0_2;
$L__BB0_5:
	bar.sync 	0;
	setp.ge.s32 	%p4, %r4, %r25;
	@%p4 bra 	$L__BB0_19;
	setp.lt.s32 	%p5, %r24, 1;
	mov.f32 	%f68, 0f00000000;
	@%p5 bra 	$L__BB0_18;
	and.b32  	%r9, %r24, 7;
	setp.lt.u32 	%p6, %r24, 8;
	mov.f32 	%f68, 0f00000000;
	mov.b32 	%r52, 0;
	@%p6 bra 	$L__BB0_10;
	and.b32  	%r52, %r24, 2147483640;
	neg.s32 	%r50, %r52;
	shl.b32 	%r32, %r3, 2;
	mov.u32 	%r33, shInput;
	add.s32 	%r34, %r32, %r33;
	add.s32 	%r49, %r34, 16;
	mov.u64 	%rd9, shKernel;
	add.s64 	%rd22, %rd9, 16;
	mov.f32 	%f68, 0f00000000;
$L__BB0_9:
	.pragma "nounroll";
	ld.shared.f32 	%f18, [%r49+-16];
	ld.const.f32 	%f19, [%rd22+-16];
	fma.rn.f32 	%f20, %f18, %f19, %f68;
	ld.shared.f32 	%f21, [%r49+-12];
	ld.const.f32 	%f22, [%rd22+-12];
	fma.rn.f32 	%f23, %f21, %f22, %f20;
	ld.shared.f32 	%f24, [%r49+-8];
	ld.const.f32 	%f25, [%rd22+-8];
	fma.rn.f32 	%f26, %f24, %f25, %f23;
	ld.shared.f32 	%f27, [%r49+-4];
	ld.const.f32 	%f28, [%rd22+-4];
	fma.rn.f32 	%f29, %f27, %f28, %f26;
	ld.shared.f32 	%f30, [%r49];
	ld.const.f32 	%f31, [%rd22];
	fma.rn.f32 	%f32, %f30, %f31, %f29;
	ld.shared.f32 	%f33, [%r49+4];
	ld.const.f32 	%f34, [%rd22+4];
	fma.rn.f32 	%f35, %f33, %f34, %f32;
	ld.shared.f32 	%f36, [%r49+8];
	ld.const.f32 	%f37, [%rd22+8];
	fma.rn.f32 	%f38, %f36, %f37, %f35;
	ld.shared.f32 	%f39, [%r49+12];
	ld.const.f32 	%f40, [%rd22+12];
	fma.rn.f32 	%f68, %f39, %f40, %f38;
	add.s32 	%r50, %r50, 8;
	add.s32 	%r49, %r49, 32;
	add.s64 	%rd22, %rd22, 32;
	setp.ne.s32 	%p7, %r50, 0;
	@%p7 bra 	$L__BB0_9;
$L__BB0_10:
	setp.eq.s32 	%p8, %r9, 0;
	@%p8 bra 	$L__BB0_18;
	and.b32  	%r18, %r24, 3;
	setp.lt.u32 	%p9, %r9, 4;
	@%p9 bra 	$L__BB0_13;
	add.s32 	%r35, %r52, %r3;
	shl.b32 	%r36, %r35, 2;
	mov.u32 	%r37, shInput;
	add.s32 	%r38, %r37, %r36;
	ld.shared.f32 	%f42, [%r38];
	mul.wide.u32 	%rd10, %r52, 4;
	mov.u64 	%rd11, shKernel;
	add.s64 	%rd12, %rd11, %rd10;
	ld.const.f32 	%f43, [%rd12];
	fma.rn.f32 	%f44, %f42, %f43, %f68;
	ld.shared.f32 	%f45, [%r38+4];
	ld.const.f32 	%f46, [%rd12+4];
	fma.rn.f32 	%f47, %f45, %f46, %f44;
	ld.shared.f32 	%f48, [%r38+8];
	ld.const.f32 	%f49, [%rd12+8];
	fma.rn.f32 	%f50, %f48, %f49, %f47;
	ld.shared.f32 	%f51, [%r38+12];
	ld.const.f32 	%f52, [%rd12+12];
	fma.rn.f32 	%f68, %f51, %f52, %f50;
	add.s32 	%r52, %r52, 4;
$L__BB0_13:
	setp.eq.s32 	%p10, %r18, 0;
	@%p10 bra 	$L__BB0_18;
	setp.eq.s32 	%p11, %r18, 1;
	@%p11 bra 	$L__BB0_16;
	add.s32 	%r39, %r52, %r3;
	shl.b32 	%r40, %r39, 2;
	mov.u32 	%r41, shInput;
	add.s32 	%r42, %r41, %r40;
	ld.shared.f32 	%f54, [%r42];
	mul.wide.u32 	%rd13, %r52, 4;
	mov.u64 	%rd14, shKernel;
	add.s64 	%rd15, %rd14, %rd13;
	ld.const.f32 	%f55, [%rd15];
	fma.rn.f32 	%f56, %f54, %f55, %f68;
	ld.shared.f32 	%f57, [%r42+4];
	ld.const.f32 	%f58, [%rd15+4];
	fma.rn.f32 	%f68, %f57, %f58, %f56;
	add.s32 	%r52, %r52, 2;
$L__BB0_16:
	and.b32  	%r43, %r24, 1;
	setp.eq.b32 	%p12, %r43, 1;
	not.pred 	%p13, %p12;
	@%p13 bra 	$L__BB0_18;
	add.s32 	%r44, %r52, %r3;
	shl.b32 	%r45, %r44, 2;
	mov.u32 	%r46, shInput;
	add.s32 	%r47, %r46, %r45;
	ld.shared.f32 	%f59, [%r47];
	mul.wide.u32 	%rd16, %r52, 4;
	mov.u64 	%rd17, shKernel;
	add.s64 	%rd18, %rd17, %rd16;
	ld.const.f32 	%f60, [%rd18];
	fma.rn.f32 	%f68, %f59, %f60, %f68;
$L__BB0_18:
	cvta.to.global.u64 	%rd19, %rd5;
	mul.wide.s32 	%rd20, %r4, 4;
	add.s64 	%rd21, %rd19, %rd20;
	st.global.f32 	[%rd21], %f68;
$L__BB0_19:
	ret;

}


// ===== COMPILED SASS (sm_100) =====

	.target	sm_100

	.elftype	@"ET_EXEC"


//--------------------- .note.nv.tkinfo           --------------------------
	.section	.note.nv.tkinfo,"",@"SHT_NOTE"
	.sectionflags	@"SHF_NOTE_NV_TKINFO"
	.tkinfo
        /*0018*/ 	.word	0x00000002
        /*0030*/ 	.string	""
        /*0030*/ 	.string	"ptxas"
        /*0030*/ 	.string	"Cuda compilation tools, release 13.0, V13.0.88"
        /*0030*/ 	.string	"Build cuda_13.0.r13.0/compiler.36424714_0"
        /*0030*/ 	.string	"-arch sm_100 -m 64 "



//--------------------- .note.nv.cuinfo           --------------------------
	.section	.note.nv.cuinfo,"",@"SHT_NOTE"
	.sectionflags	@"SHF_NOTE_NV_CUINFO"
        /*0018*/ 	.short	0x0002
        /*001a*/ 	.short	0x0064
        /*001c*/ 	.short	0x0082
	.zero		2


//--------------------- .nv.info                  --------------------------
	.section	.nv.info,"",@"SHT_CUDA_INFO"
	.align	4


	//----- nvinfo : EIATTR_REGCOUNT
	.align		4
        /*0000*/ 	.byte	0x04, 0x2f
        /*0002*/ 	.short	(.L_2 - .L_1)
	.align		4
.L_1:
        /*0004*/ 	.word	index@(_Z21convolution_1d_kernelPKfS0_Pfiii)
        /*0008*/ 	.word	0x00000015


	//----- nvinfo : EIATTR_FRAME_SIZE
	.align		4
.L_2:
        /*000c*/ 	.byte	0x04, 0x11
        /*000e*/ 	.short	(.L_4 - .L_3)
	.align		4
.L_3:
        /*0010*/ 	.word	index@(_Z21convolution_1d_kernelPKfS0_Pfiii)
        /*0014*/ 	.word	0x00000000


	//----- nvinfo : EIATTR_MIN_STACK_SIZE
	.align		4
.L_4:
        /*0018*/ 	.byte	0x04, 0x12
        /*001a*/ 	.short	(.L_6 - .L_5)
	.align		4
.L_5:
        /*001c*/ 	.word	index@(_Z21convolution_1d_kernelPKfS0_Pfiii)
        /*0020*/ 	.word	0x00000000
.L_6:


//--------------------- .nv.compat                --------------------------
	.section	.nv.compat,"",@"SHT_CUDA_COMPAT_INFO"
	.align	4
        /*0000*/ 	.byte	0x02, 0x09, 0x00, 0x00, 0x02, 0x02, 0x01, 0x00, 0x02, 0x05, 0x05, 0x00, 0x03, 0x07, 0x01, 0x01
        /*0010*/ 	.byte	0x02, 0x03, 0x00, 0x00, 0x02, 0x06, 0x01, 0x00, 0x04, 0x0b, 0x08, 0x00, 0x09, 0x00, 0x00, 0x00
        /*0020*/ 	.byte	0x00, 0x00, 0x00, 0x00


//--------------------- .nv.info._Z21convolution_1d_kernelPKfS0_Pfiii --------------------------
	.section	.nv.info._Z21convolution_1d_kernelPKfS0_Pfiii,"",@"SHT_CUDA_INFO"
	.sectionflags	@""
	.align	4


	//----- nvinfo : EIATTR_CUDA_API_VERSION
	.align		4
        /*0000*/ 	.byte	0x04, 0x37
        /*0002*/ 	.short	(.L_8 - .L_7)
.L_7:
        /*0004*/ 	.word	0x00000082


	//----- nvinfo : EIATTR_KPARAM_INFO
	.align		4
.L_8:
        /*0008*/ 	.byte	0x04, 0x17
        /*000a*/ 	.short	(.L_10 - .L_9)
.L_9:
        /*000c*/ 	.word	0x00000000
        /*0010*/ 	.short	0x0005
        /*0012*/ 	.short	0x0020
        /*0014*/ 	.byte	0x00, 0xf0, 0x11, 0x00


	//----- nvinfo : EIATTR_KPARAM_INFO
	.align		4
.L_10:
        /*0018*/ 	.byte	0x04, 0x17
        /*001a*/ 	.short	(.L_12 - .L_11)
.L_11:
        /*001c*/ 	.word	0x00000000
        /*0020*/ 	.short	0x0004
        /*0022*/ 	.short	0x001c
        /*0024*/ 	.byte	0x00, 0xf0, 0x11, 0x00


	//----- nvinfo : EIATTR_KPARAM_INFO
	.align		4
.L_12:
        /*0028*/ 	.byte	0x04, 0x17
        /*002a*/ 	.short	(.L_14 - .L_13)
.L_13:
        /*002c*/ 	.word	0x00000000
        /*0030*/ 	.short	0x0003
        /*0032*/ 	.short	0x0018
        /*0034*/ 	.byte	0x00, 0xf0, 0x11, 0x00


	//----- nvinfo : EIATTR_KPARAM_INFO
	.align		4
.L_14:
        /*0038*/ 	.byte	0x04, 0x17
        /*003a*/ 	.short	(.L_16 - .L_15)
.L_15:
        /*003c*/ 	.word	0x00000000
        /*0040*/ 	.short	0x0002
        /*0042*/ 	.short	0x0010
        /*0044*/ 	.byte	0x00, 0xf5, 0x21, 0x00


	//----- nvinfo : EIATTR_KPARAM_INFO
	.align		4
.L_16:
        /*0048*/ 	.byte	0x04, 0x17
        /*004a*/ 	.short	(.L_18 - .L_17)
.L_17:
        /*004c*/ 	.word	0x00000000
        /*0050*/ 	.short	0x0001
        /*0052*/ 	.short	0x0008
        /*0054*/ 	.byte	0x00, 0xf5, 0x21, 0x00


	//----- nvinfo : EIATTR_KPARAM_INFO
	.align		4
.L_18:
        /*0058*/ 	.byte	0x04, 0x17
        /*005a*/ 	.short	(.L_20 - .L_19)
.L_19:
        /*005c*/ 	.word	0x00000000
        /*0060*/ 	.short	0x0000
        /*0062*/ 	.short	0x0000
        /*0064*/ 	.byte	0x00, 0xf5, 0x21, 0x00


	//----- nvinfo : EIATTR_SPARSE_MMA_MASK
	.align		4
.L_20:
        /*0068*/ 	.byte	0x03, 0x50
        /*006a*/ 	.short	0x0000


	//----- nvinfo : EIATTR_MAXREG_COUNT
	.align		4
        /*006c*/ 	.byte	0x03, 0x1b
        /*006e*/ 	.short	0x00ff


	//----- nvinfo : EIATTR_NUM_BARRIERS
	.align		4
        /*0070*/ 	.byte	0x02, 0x4c
        /*0072*/ 	.byte	0x01
	.zero		1


	//----- nvinfo : EIATTR_MERCURY_ISA_VERSION
	.align		4
        /*0074*/ 	.byte	0x03, 0x5f
        /*0076*/ 	.short	0x0101


	//----- nvinfo : EIATTR_VRC_CTA_INIT_COUNT
	.align		4
        /*0078*/ 	.byte	0x02, 0x4a
	.zero		1
	.zero		1


	//----- nvinfo : EIATTR_EXIT_INSTR_OFFSETS
	.align		4
        /*007c*/ 	.byte	0x04, 0x1c
        /*007e*/ 	.short	(.L_22 - .L_21)


	//   ....[0]....
.L_21:
        /*0080*/ 	.word	0x00000220


	//   ....[1]....
        /*0084*/ 	.word	0x00000830


	//----- nvinfo : EIATTR_CRS_STACK_SIZE
	.align		4
.L_22:
        /*0088*/ 	.byte	0x04, 0x1e
        /*008a*/ 	.short	(.L_24 - .L_23)
.L_23:
        /*008c*/ 	.word	0x00000000


	//----- nvinfo : EIATTR_CBANK_PARAM_SIZE
	.align		4
.L_24:
        /*0090*/ 	.byte	0x03, 0x19
        /*0092*/ 	.short	0x0024


	//----- nvinfo : EIATTR_PARAM_CBANK
	.align		4
        /*0094*/ 	.byte	0x04, 0x0a
        /*0096*/ 	.short	(.L_26 - .L_25)
	.align		4
.L_25:
        /*0098*/ 	.word	index@(.nv.constant0._Z21convolution_1d_kernelPKfS0_Pfiii)
        /*009c*/ 	.short	0x0380
        /*009e*/ 	.short	0x0024


	//----- nvinfo : EIATTR_SW_WAR
	.align		4
.L_26:
        /*00a0*/ 	.byte	0x04, 0x36
        /*00a2*/ 	.short	(.L_28 - .L_27)
.L_27:
        /*00a4*/ 	.word	0x00000008
.L_28:


//--------------------- .nv.callgraph             --------------------------
	.section	.nv.callgraph,"",@"SHT_CUDA_CALLGRAPH"
	.align	4
	.sectionentsize	8
	.align		4
        /*0000*/ 	.word	0x00000000
	.align		4
        /*0004*/ 	.word	0xffffffff
	.align		4
        /*0008*/ 	.word	0x00000000
	.align		4
        /*000c*/ 	.word	0xfffffffe
	.align		4
        /*0010*/ 	.word	0x00000000
	.align		4
        /*0014*/ 	.word	0xfffffffd
	.align		4
        /*0018*/ 	.word	0x00000000
	.align		4
        /*001c*/ 	.word	0xfffffffc


//--------------------- .nv.constant3             --------------------------
	.section	.nv.constant3,"a",@progbits
	.align	4
.nv.constant3:
	.type		shKernel,@object
	.size		shKernel,(.L_0 - shKernel)
shKernel:
	.zero		8192
.L_0:


//--------------------- .text._Z21convolution_1d_kernelPKfS0_Pfiii --------------------------
	.section	.text._Z21convolution_1d_kernelPKfS0_Pfiii,"ax",@progbits
	.align	128
        .global         _Z21convolution_1d_kernelPKfS0_Pfiii
        .type           _Z21convolution_1d_kernelPKfS0_Pfiii,@function
        .size           _Z21convolution_1d_kernelPKfS0_Pfiii,(.L_x_11 - _Z21convolution_1d_kernelPKfS0_Pfiii)
        .other          _Z21convolution_1d_kernelPKfS0_Pfiii,@"STO_CUDA_ENTRY STV_DEFAULT"
_Z21convolution_1d_kernelPKfS0_Pfiii:
.text._Z21convolution_1d_kernelPKfS0_Pfiii:
[----:B------:R-:W-:Y:S01]  /*0000*/  LDC R1, c[0x0][0x37c] ;  /* 0x0000df00ff017b82 */ /* 0x000fe20000000800 */
[----:B------:R-:W0:Y:S01]  /*0010*/  S2R R2, SR_TID.X ;  /* 0x0000000000027919 */ /* 0x000e220000002100 */
[----:B------:R-:W1:Y:S06]  /*0020*/  LDCU UR8, c[0x0][0x360] ;  /* 0x00006c00ff0877ac */ /* 0x000e6c0008000800 */
[----:B------:R-:W2:Y:S01]  /*0030*/  S2UR UR4, SR_CTAID.X ;  /* 0x00000000000479c3 */ /* 0x000ea20000002500 */
[----:B------:R-:W-:Y:S01]  /*0040*/  BSSY.RECONVERGENT B0, `(.L_x_0) ;  /* 0x000001a000007945 */ /* 0x000fe20003800200 */
[----:B------:R-:W1:Y:S01]  /*0050*/  LDCU UR5, c[0x0][0x39c] ;  /* 0x00007380ff0577ac */ /* 0x000e620008000800 */
[----:B------:R-:W3:Y:S01]  /*0060*/  LDCU.64 UR10, c[0x0][0x358] ;  /* 0x00006b00ff0a77ac */ /* 0x000ee20008000a00 */
[----:B-1----:R-:W-:-:S02]  /*0070*/  UIADD3 UR5, UPT, UPT, UR8, -0x1, UR5 ;  /* 0xffffffff08057890 */ /* 0x002fc4000fffe005 */
[----:B--2---:R-:W-:-:S04]  /*0080*/  UIMAD UR4, UR4, UR8, URZ ;  /* 0x00000008040472a4 */ /* 0x004fc8000f8e02ff */
[C---:B0-----:R-:W-:Y:S02]  /*0090*/  ISETP.GE.AND P0, PT, R2.reuse, UR5, PT ;  /* 0x0000000502007c0c */ /* 0x041fe4000bf06270 */
[----:B------:R-:W-:-:S11]  /*00a0*/  IADD3 R0, PT, PT, R2, UR4, RZ ;  /* 0x0000000402007c10 */ /* 0x000fd6000fffe0ff */
[----:B---3--:R-:W-:Y:S05]  /*00b0*/  @P0 BRA `(.L_x_1) ;  /* 0x0000000000480947 */ /* 0x008fea0003800000 */
[----:B------:R-:W0:Y:S01]  /*00c0*/  LDC R8, c[0x0][0x398] ;  /* 0x0000e600ff087b82 */ /* 0x000e220000000800 */
[----:B------:R-:W-:-:S07]  /*00d0*/  MOV R3, R2 ;  /* 0x0000000200037202 */ /* 0x000fce0000000f00 */
[----:B------:R-:W1:Y:S02]  /*00e0*/  LDC.64 R6, c[0x0][0x380] ;  /* 0x0000e000ff067b82 */ /* 0x000e640000000a00 */
.L_x_4:
[----:B------:R-:W-:Y:S01]  /*00f0*/  IADD3 R5, PT, PT, R3, UR4, RZ ;  /* 0x0000000403057c10 */ /* 0x000fe2000fffe0ff */
[----:B------:R-:W-:Y:S03]  /*0100*/  BSSY.RECONVERGENT B1, `(.L_x_2) ;  /* 0x000000a000017945 */ /* 0x000fe60003800200 */
[----:B0-----:R-:W-:-:S13]  /*0110*/  ISETP.GE.AND P0, PT, R5, R8, PT ;  /* 0x000000080500720c */ /* 0x001fda0003f06270 */
[----:B------:R-:W-:Y:S05]  /*0120*/  @P0 BRA `(.L_x_3) ;  /* 0x00000000001c0947 */ /* 0x000fea0003800000 */
[----:B-1----:R-:W-:-:S06]  /*0130*/  IMAD.WIDE R4, R5, 0x4, R6 ;  /* 0x0000000405047825 */ /* 0x002fcc00078e0206 */
[----:B------:R-:W2:Y:S01]  /*0140*/  LDG.E R4, desc[UR10][R4.64] ;  /* 0x0000000a04047981 */ /* 0x000ea2000c1e1900 */
[----:B------:R-:W0:Y:S01]  /*0150*/  S2UR UR7, SR_CgaCtaId ;  /* 0x00000000000779c3 */ /* 0x000e220000008800 */
[----:B------:R-:W-:Y:S02]  /*0160*/  UMOV UR6, 0x400 ;  /* 0x0000040000067882 */ /* 0x000fe40000000000 */
[----:B0-----:R-:W-:-:S06]  /*0170*/  ULEA UR6, UR7, UR6, 0x18 ;  /* 0x0000000607067291 */ /* 0x001fcc000f8ec0ff */
[----:B------:R-:W-:-:S05]  /*0180*/  LEA R9, R3, UR6, 0x2 ;  /* 0x0000000603097c11 */ /* 0x000fca000f8e10ff */
[----:B--2---:R0:W-:Y:S02]  /*0190*/  STS [R9], R4 ;  /* 0x0000000409007388 */ /* 0x0041e40000000800 */
.L_x_3:
[----:B------:R-:W-:Y:S05]  /*01a0*/  BSYNC.RECONVERGENT B1 ;  /* 0x0000000000017941 */ /* 0x000fea0003800200 */
.L_x_2:
[----:B------:R-:W-:-:S04]  /*01b0*/  IADD3 R3, PT, PT, R3, UR8, RZ ;  /* 0x0000000803037c10 */ /* 0x000fc8000fffe0ff */
[----:B------:R-:W-:-:S13]  /*01c0*/  ISETP.GE.AND P0, PT, R3, UR5, PT ;  /* 0x0000000503007c0c */ /* 0x000fda000bf06270 */
[----:B------:R-:W-:Y:S05]  /*01d0*/  @!P0 BRA `(.L_x_4) ;  /* 0xfffffffc00c48947 */ /* 0x000fea000383ffff */
.L_x_1:
[----:B------:R-:W-:Y:S05]  /*01e0*/  BSYNC.RECONVERGENT B0 ;  /* 0x0000000000007941 */ /* 0x000fea0003800200 */
.L_x_0:
[----:B------:R-:W2:Y:S01]  /*01f0*/  LDCU UR6, c[0x0][0x3a0] ;  /* 0x00007400ff0677ac */ /* 0x000ea20008000800 */
[----:B------:R-:W-:Y:S01]  /*0200*/  BAR.SYNC.DEFER_BLOCKING 0x0 ;  /* 0x0000000000007b1d */ /* 0x000fe20000010000 */
[----:B--2---:R-:W-:-:S13]  /*0210*/  ISETP.GE.AND P0, PT, R0, UR6, PT ;  /* 0x0000000600007c0c */ /* 0x004fda000bf06270 */
[----:B------:R-:W-:Y:S05]  /*0220*/  @P0 EXIT ;  /* 0x000000000000094d */ /* 0x000fea0003800000 */
[----:B------:R-:W2:Y:S01]  /*0230*/  LDCU UR8, c[0x0][0x39c] ;  /* 0x00007380ff0877ac */ /* 0x000ea20008000800 */
[----:B------:R-:W-:Y:S01]  /*0240*/  HFMA2 R3, -RZ, RZ, 0, 0 ;  /* 0x00000000ff037431 */ /* 0x000fe200000001ff */
[----:B--2---:R-:W-:-:S09]  /*0250*/  UISETP.GE.AND UP0, UPT, UR8, 0x1, UPT ;  /* 0x000000010800788c */ /* 0x004fd2000bf06270 */
[----:B------:R-:W-:Y:S05]  /*0260*/  BRA.U !UP0, `(.L_x_5) ;  /* 0x0000000508647547 */ /* 0x000fea000b800000 */
[----:B------:R-:W-:Y:S01]  /*0270*/  UISETP.GE.U32.AND UP1, UPT, UR8, 0x8, UPT ;  /* 0x000000080800788c */ /* 0x000fe2000bf26070 */
[----:B------:R-:W-:Y:S01]  /*0280*/  IMAD.MOV.U32 R3, RZ, RZ, RZ ;  /* 0x000000ffff037224 */ /* 0x000fe200078e00ff */
[----:B------:R-:W-:Y:S01]  /*0290*/  ULOP3.LUT UR6, UR8, 0x7, URZ, 0xc0, !UPT ;  /* 0x0000000708067892 */ /* 0x000fe2000f8ec0ff */
[----:B------:R-:W-:-:S03]  /*02a0*/  UMOV UR4, URZ ;  /* 0x000000ff00047c82 */ /* 0x000fc60008000000 */
[----:B------:R-:W-:-:S03]  /*02b0*/  UISETP.NE.AND UP0, UPT, UR6, URZ, UPT ;  /* 0x000000ff0600728c */ /* 0x000fc6000bf05270 */
[----:B------:R-:W-:Y:S08]  /*02c0*/  BRA.U !UP1, `(.L_x_6) ;  /* 0x0000000109887547 */ /* 0x000ff0000b800000 */
[----:B------:R-:W2:Y:S01]  /*02d0*/  S2UR UR5, SR_CgaCtaId ;  /* 0x00000000000579c3 */ /* 0x000ea20000008800 */
[----:B------:R-:W-:Y:S01]  /*02e0*/  UMOV UR4, 0x400 ;  /* 0x0000040000047882 */ /* 0x000fe20000000000 */
[----:B------:R-:W-:Y:S01]  /*02f0*/  MOV R3, RZ ;  /* 0x000000ff00037202 */ /* 0x000fe20000000f00 */
[----:B--2---:R-:W-:Y:S02]  /*0300*/  ULEA UR5, UR5, UR4, 0x18 ;  /* 0x0000000405057291 */ /* 0x004fe4000f8ec0ff */
[----:B------:R-:W-:-:S04]  /*0310*/  ULOP3.LUT UR4, UR8, 0x7ffffff8, URZ, 0xc0, !UPT ;  /* 0x7ffffff808047892 */ /* 0x000fc8000f8ec0ff */
[----:B0-----:R-:W-:Y:S01]  /*0320*/  LEA R4, R2, UR5, 0x2 ;  /* 0x0000000502047c11 */ /* 0x001fe2000f8e10ff */
[----:B------:R-:W-:Y:S01]  /*0330*/  UIADD3 UR7, UPT, UPT, -UR4, URZ, URZ ;  /* 0x000000ff04077290 */ /* 0x000fe2000fffe1ff */
[----:B------:R-:W-:Y:S02]  /*0340*/  UMOV UR5, 0x10 ;  /* 0x0000001000057882 */ /* 0x000fe40000000000 */
[----:B------:R-:W-:-:S09]  /*0350*/  IADD3 R4, PT, PT, R4, 0x10, RZ ;  /* 0x0000001004047810 */ /* 0x000fd20007ffe0ff */
.L_x_7:
[----:B-1----:R-:W0:Y:S01]  /*0360*/  LDS R6, [R4+-0x10] ;  /* 0xfffff00004067984 */ /* 0x002e220000000800 */
[----:B------:R-:W0:Y:S03]  /*0370*/  LDCU.64 UR12, c[0x3][UR5+-0x10] ;  /* 0x00fffe00050c77ac */ /* 0x000e260008000a00 */
[----:B------:R-:W1:Y:S01]  /*0380*/  LDS R5, [R4+-0xc] ;  /* 0xfffff40004057984 */ /* 0x000e620000000800 */
[----:B------:R-:W2:Y:S03]  /*0390*/  LDCU.64 UR14, c[0x3][UR5+-0x8] ;  /* 0x00ffff00050e77ac */ /* 0x000ea60008000a00 */
[----:B------:R-:W2:Y:S01]  /*03a0*/  LDS R8, [R4+-0x8] ;  /* 0xfffff80004087984 */ /* 0x000ea20000000800 */
[----:B------:R-:W3:Y:S03]  /*03b0*/  LDCU.64 UR16, c[0x3][UR5] ;  /* 0x00c00000051077ac */ /* 0x000ee60008000a00 */
[----:B------:R-:W4:Y:S01]  /*03c0*/  LDS R10, [R4+-0x4] ;  /* 0xfffffc00040a7984 */ /* 0x000f220000000800 */
[----:B------:R-:W-:-:S03]  /*03d0*/  UIADD3 UR7, UPT, UPT, UR7, 0x8, URZ ;  /* 0x0000000807077890 */ /* 0x000fc6000fffe0ff */
[----:B------:R-:W3:Y:S01]  /*03e0*/  LDS R12, [R4] ;  /* 0x00000000040c7984 */ /* 0x000ee20000000800 */
[----:B------:R-:W-:-:S03]  /*03f0*/  UISETP.NE.AND UP1, UPT, UR7, URZ, UPT ;  /* 0x000000ff0700728c */ /* 0x000fc6000bf25270 */
[----:B------:R-:W5:Y:S04]  /*0400*/  LDS R14, [R4+0x4] ;  /* 0x00000400040e7984 */ /* 0x000f680000000800 */
[----:B------:R-:W5:Y:S04]  /*0410*/  LDS R16, [R4+0x8] ;  /* 0x0000080004107984 */ /* 0x000f680000000800 */
[----:B------:R0:W5:Y:S02]  /*0420*/  LDS R18, [R4+0xc] ;  /* 0x00000c0004127984 */ /* 0x0001640000000800 */
[----:B0-----:R-:W-:-:S02]  /*0430*/  VIADD R4, R4, 0x20 ;  /* 0x0000002004047836 */ /* 0x001fc40000000000 */
[----:B------:R-:W-:-:S04]  /*0440*/  FFMA R6, R6, UR12, R3 ;  /* 0x0000000c06067c23 */ /* 0x000fc80008000003 */
[----:B-1----:R-:W-:Y:S01]  /*0450*/  FFMA R5, R5, UR13, R6 ;  /* 0x0000000d05057c23 */ /* 0x002fe20008000006 */
[----:B------:R-:W0:Y:S03]  /*0460*/  LDCU.64 UR12, c[0x3][UR5+0x8] ;  /* 0x00c00100050c77ac */ /* 0x000e260008000a00 */
[----:B--2---:R-:W-:Y:S01]  /*0470*/  FFMA R5, R8, UR14, R5 ;  /* 0x0000000e08057c23 */ /* 0x004fe20008000005 */
[----:B------:R-:W-:-:S03]  /*0480*/  UIADD3 UR5, UPT, UPT, UR5, 0x20, URZ ;  /* 0x0000002005057890 */ /* 0x000fc6000fffe0ff */
[----:B----4-:R-:W-:-:S04]  /*0490*/  FFMA R5, R10, UR15, R5 ;  /* 0x0000000f0a057c23 */ /* 0x010fc80008000005 */
[----:B---3--:R-:W-:-:S04]  /*04a0*/  FFMA R5, R12, UR16, R5 ;  /* 0x000000100c057c23 */ /* 0x008fc80008000005 */
[----:B-----5:R-:W-:-:S04]  /*04b0*/  FFMA R5, R14, UR17, R5 ;  /* 0x000000110e057c23 */ /* 0x020fc80008000005 */
[----:B0-----:R-:W-:-:S04]  /*04c0*/  FFMA R5, R16, UR12, R5 ;  /* 0x0000000c10057c23 */ /* 0x001fc80008000005 */
[----:B------:R-:W-:Y:S01]  /*04d0*/  FFMA R3, R18, UR13, R5 ;  /* 0x0000000d12037c23 */ /* 0x000fe20008000005 */
[----:B------:R-:W-:Y:S06]  /*04e0*/  BRA.U UP1, `(.L_x_7) ;  /* 0xfffffffd019c7547 */ /* 0x000fec000b83ffff */
.L_x_6:
[----:B------:R-:W-:Y:S05]  /*04f0*/  BRA.U !UP0, `(.L_x_5) ;  /* 0x0000000108c07547 */ /* 0x000fea000b800000 */
[----:B------:R-:W-:Y:S02]  /*0500*/  UISETP.GE.U32.AND UP0, UPT, UR6, 0x4, UPT ;  /* 0x000000040600788c */ /* 0x000fe4000bf06070 */
[----:B------:R-:W-:-:S04]  /*0510*/  ULOP3.LUT UR9, UR8, 0x3, URZ, 0xc0, !UPT ;  /* 0x0000000308097892 */ /* 0x000fc8000f8ec0ff */
[----:B------:R-:W-:-:S03]  /*0520*/  UISETP.NE.AND UP1, UPT, UR9, URZ, UPT ;  /* 0x000000ff0900728c */ /* 0x000fc6000bf25270 */
[----:B------:R-:W-:Y:S08]  /*0530*/  BRA.U !UP0, `(.L_x_8) ;  /* 0x0000000108447547 */ /* 0x000ff0000b800000 */
[----:B------:R-:W2:Y:S01]  /*0540*/  S2UR UR6, SR_CgaCtaId ;  /* 0x00000000000679c3 */ /* 0x000ea20000008800 */
[----:B------:R-:W-:Y:S01]  /*0550*/  UMOV UR5, 0x400 ;  /* 0x0000040000057882 */ /* 0x000fe20000000000 */
[----:B0-----:R-:W-:Y:S01]  /*0560*/  IADD3 R4, PT, PT, R2, UR4, RZ ;  /* 0x0000000402047c10 */ /* 0x001fe2000fffe0ff */
[----:B--2---:R-:W-:-:S06]  /*0570*/  ULEA UR5, UR6, UR5, 0x18 ;  /* 0x0000000506057291 */ /* 0x004fcc000f8ec0ff */
[----:B------:R-:W-:Y:S01]  /*0580*/  LEA R4, R4, UR5, 0x2 ;  /* 0x0000000504047c11 */ /* 0x000fe2000f8e10ff */
[----:B------:R-:W-:Y:S02]  /*0590*/  USHF.L.U32 UR5, UR4, 0x2, URZ ;  /* 0x0000000204057899 */ /* 0x000fe400080006ff */
[----:B------:R-:W-:Y:S02]  /*05a0*/  UIADD3 UR4, UPT, UPT, UR4, 0x4, URZ ;  /* 0x0000000404047890 */ /* 0x000fe4000fffe0ff */
[----:B-1----:R-:W0:Y:S04]  /*05b0*/  LDS R6, [R4] ;  /* 0x0000000004067984 */ /* 0x002e280000000800 */
[----:B------:R-:W1:Y:S04]  /*05c0*/  LDS R5, [R4+0x4] ;  /* 0x0000040004057984 */ /* 0x000e680000000800 */
[----:B------:R-:W2:Y:S01]  /*05d0*/  LDS R8, [R4+0x8] ;  /* 0x0000080004087984 */ /* 0x000ea20000000800 */
[----:B------:R-:W0:Y:S03]  /*05e0*/  LDCU.64 UR12, c[0x3][UR5] ;  /* 0x00c00000050c77ac */ /* 0x000e260008000a00 */
[----:B------:R-:W3:Y:S01]  /*05f0*/  LDS R10, [R4+0xc] ;  /* 0x00000c00040a7984 */ /* 0x000ee20000000800 */
[----:B------:R-:W2:Y:S01]  /*0600*/  LDCU.64 UR6, c[0x3][UR5+0x8] ;  /* 0x00c00100050677ac */ /* 0x000ea20008000a00 */
[----:B0-----:R-:W-:-:S04]  /*0610*/  FFMA R6, R6, UR12, R3 ;  /* 0x0000000c06067c23 */ /* 0x001fc80008000003 */
[----:B-1----:R-:W-:-:S04]  /*0620*/  FFMA R5, R5, UR13, R6 ;  /* 0x0000000d05057c23 */ /* 0x002fc80008000006 */
[----:B--2---:R-:W-:-:S04]  /*0630*/  FFMA R5, R8, UR6, R5 ;  /* 0x0000000608057c23 */ /* 0x004fc80008000005 */
[----:B---3--:R-:W-:-:S07]  /*0640*/  FFMA R3, R10, UR7, R5 ;  /* 0x000000070a037c23 */ /* 0x008fce0008000005 */
.L_x_8:
[----:B------:R-:W-:Y:S05]  /*0650*/  BRA.U !UP1, `(.L_x_5) ;  /* 0x0000000109687547 */ /* 0x000fea000b800000 */
[----:B------:R-:W-:Y:S02]  /*0660*/  UISETP.NE.AND UP0, UPT, UR9, 0x1, UPT ;  /* 0x000000010900788c */ /* 0x000fe4000bf05270 */
[----:B------:R-:W-:-:S04]  /*0670*/  ULOP3.LUT UR5, UR8, 0x1, URZ, 0xc0, !UPT ;  /* 0x0000000108057892 */ /* 0x000fc8000f8ec0ff */
[----:B------:R-:W-:-:S03]  /*0680*/  UISETP.NE.U32.AND UP1, UPT, UR5, 0x1, UPT ;  /* 0x000000010500788c */ /* 0x000fc6000bf25070 */
        /* <DEDUP_REMOVED lines=10> */
[----:B------:R-:W0:Y:S02]  /*0730*/  LDCU.64 UR6, c[0x3][UR5] ;  /* 0x00c00000050677ac */ /* 0x000e240008000a00 */
[----:B0-----:R-:W-:-:S04]  /*0740*/  FFMA R3, R6, UR6, R3 ;  /* 0x0000000606037c23 */ /* 0x001fc80008000003 */
[----:B-1----:R-:W-:-:S07]  /*0750*/  FFMA R3, R8, UR7, R3 ;  /* 0x0000000708037c23 */ /* 0x002fce0008000003 */
.L_x_9:
[----:B------:R-:W-:Y:S05]  /*0760*/  BRA.U UP1, `(.L_x_5) ;  /* 0x0000000101247547 */ /* 0x000fea000b800000 */
[----:B------:R-:W2:Y:S01]  /*0770*/  S2UR UR6, SR_CgaCtaId ;  /* 0x00000000000679c3 */ /* 0x000ea20000008800 */
[----:B------:R-:W-:Y:S01]  /*0780*/  UMOV UR5, 0x400 ;  /* 0x0000040000057882 */ /* 0x000fe20000000000 */
[----:B------:R-:W-:Y:S01]  /*0790*/  IADD3 R2, PT, PT, R2, UR4, RZ ;  /* 0x0000000402027c10 */ /* 0x000fe2000fffe0ff */
[----:B------:R-:W-:-:S12]  /*07a0*/  USHF.L.U32 UR4, UR4, 0x2, URZ ;  /* 0x0000000204047899 */ /* 0x000fd800080006ff */
[----:B------:R-:W3:Y:S01]  /*07b0*/  LDCU UR4, c[0x3][UR4] ;  /* 0x00c00000040477ac */ /* 0x000ee20008000800 */
[----:B--2---:R-:W-:-:S06]  /*07c0*/  ULEA UR5, UR6, UR5, 0x18 ;  /* 0x0000000506057291 */ /* 0x004fcc000f8ec0ff */
[----:B------:R-:W-:-:S06]  /*07d0*/  LEA R2, R2, UR5, 0x2 ;  /* 0x0000000502027c11 */ /* 0x000fcc000f8e10ff */
[----:B------:R-:W3:Y:S02]  /*07e0*/  LDS R2, [R2] ;  /* 0x0000000002027984 */ /* 0x000ee40000000800 */
[----:B---3--:R-:W-:-:S07]  /*07f0*/  FFMA R3, R2, UR4, R3 ;  /* 0x0000000402037c23 */ /* 0x008fce0008000003 */
.L_x_5:
[----:B0-----:R-:W0:Y:S02]  /*0800*/  LDC.64 R4, c[0x0][0x390] ;  /* 0x0000e400ff047b82 */ /* 0x001e240000000a00 */
[----:B0-----:R-:W-:-:S05]  /*0810*/  IMAD.WIDE R4, R0, 0x4, R4 ;  /* 0x0000000400047825 */ /* 0x001fca00078e0204 */
[----:B------:R-:W-:Y:S01]  /*0820*/  STG.E desc[UR10][R4.64], R3 ;  /* 0x0000000304007986 */ /* 0x000fe2000c10190a */
[----:B------:R-:W-:Y:S05]  /*0830*/  EXIT ;  /* 0x000000000000794d */ /* 0x000fea0003800000 */
.L_x_10:
[----:B------:R-:W-:-:S00]  /*0840*/  BRA `(.L_x_10) ;  /* 0xfffffffc00fc7947 */ /* 0x000fc0000383ffff */
[----:B------:R-:W-:-:S00]  /*0850*/  NOP ;  /* 0x0000000000007918 */ /* 0x000fc00000000000 */
        /* <DEDUP_REMOVED lines=10> */
.L_x_11:


//--------------------- .nv.shared._Z21convolution_1d_kernelPKfS0_Pfiii --------------------------
	.section	.nv.shared._Z21convolution_1d_kernelPKfS0_Pfiii,"aw",@nobits
	.sectionflags	@""
	.align	16
	.zero		1024


//--------------------- .nv.shared.reserved.0     --------------------------
	.section	.nv.shared.reserved.0,"aw",@nobits
	.weak		__nv_reservedSMEM_offset_0_alias
	.size		__nv_reservedSMEM_offset_0_alias, 0, 64
	.other		__nv_reservedSMEM_offset_0_alias,@"STO_CUDA_RESERVED_SHARED STV_DEFAULT"
__nv_reservedSMEM_offset_0_alias:
	.zero		0
	.zero		64


//--------------------- .nv.constant0._Z21convolution_1d_kernelPKfS0_Pfiii --------------------------
	.section	.nv.constant0._Z21convolution_1d_kernelPKfS0_Pfiii,"a",@progbits
	.sectionflags	@""
	.align	4
.nv.constant0._Z21convolution_1d_kernelPKfS0_Pfiii:
	.zero		932


//--------------------- SYMBOLS --------------------------

	.type		.nv.reservedSmem.offset0,@object
	.size		.nv.reservedSmem.offset0,0x4
	.type		.nv.reservedSmem.cap,@object
	.size		.nv.reservedSmem.cap,0x4
